//
// Generated by NVIDIA NVVM Compiler
//
// Compiler Build ID: CL-36424714
// Cuda compilation tools, release 13.0, V13.0.88
// Based on NVVM 20.0.0
//

.version 9.0
.target sm_100
.address_size 64

	// .globl	_Z5iloopPfS_iS_S_

.visible .entry _Z5iloopPfS_iS_S_(
	.param .u64 .ptr .align 1 _Z5iloopPfS_iS_S__param_0,
	.param .u64 .ptr .align 1 _Z5iloopPfS_iS_S__param_1,
	.param .u32 _Z5iloopPfS_iS_S__param_2,
	.param .u64 .ptr .align 1 _Z5iloopPfS_iS_S__param_3,
	.param .u64 .ptr .align 1 _Z5iloopPfS_iS_S__param_4
)
{
	.reg .pred 	%p<27>;
	.reg .b32 	%r<56>;
	.reg .b32 	%f<102>;
	.reg .b64 	%rd<53>;

	ld.param.u64 	%rd14, [_Z5iloopPfS_iS_S__param_0];
	ld.param.u64 	%rd15, [_Z5iloopPfS_iS_S__param_1];
	ld.param.u32 	%r25, [_Z5iloopPfS_iS_S__param_2];
	ld.param.u64 	%rd16, [_Z5iloopPfS_iS_S__param_3];
	ld.param.u64 	%rd17, [_Z5iloopPfS_iS_S__param_4];
	cvta.to.global.u64 	%rd1, %rd16;
	cvta.to.global.u64 	%rd2, %rd17;
	cvta.to.global.u64 	%rd3, %rd14;
	cvta.to.global.u64 	%rd4, %rd15;
	mov.u32 	%r26, %ctaid.x;
	mov.u32 	%r27, %ntid.x;
	mov.u32 	%r28, %tid.x;
	mad.lo.s32 	%r48, %r26, %r27, %r28;
	mov.u32 	%r29, %nctaid.x;
	mul.lo.s32 	%r2, %r29, %r27;
	setp.ge.s32 	%p1, %r48, %r25;
	@%p1 bra 	$L__BB0_45;
	setp.gt.s32 	%p2, %r25, 0;
	@%p2 bra 	$L__BB0_2;
	bra.uni 	$L__BB0_44;
$L__BB0_2:
	and.b32  	%r3, %r25, 7;
	add.s32 	%r4, %r3, -1;
	and.b32  	%r5, %r25, 3;
	and.b32  	%r6, %r25, 2147483640;
	and.b32  	%r7, %r25, 1;
	add.s64 	%rd5, %rd1, 16;
$L__BB0_3:
	setp.lt.u32 	%p4, %r25, 8;
	mul.lo.s32 	%r9, %r48, %r25;
	mov.f32 	%f81, 0f00000000;
	mov.b32 	%r53, 0;
	@%p4 bra 	$L__BB0_22;
	neg.s32 	%r50, %r48;
	mul.wide.s32 	%rd23, %r9, 4;
	add.s64 	%rd24, %rd3, %rd23;
	add.s64 	%rd51, %rd24, 16;
	mov.f32 	%f81, 0f00000000;
	mov.b32 	%r51, 0;
	mov.u64 	%rd52, %rd5;
	mov.u32 	%r49, %r9;
$L__BB0_5:
	.pragma "nounroll";
	setp.eq.s32 	%p5, %r50, 0;
	@%p5 bra 	$L__BB0_7;
	mul.wide.s32 	%rd25, %r49, 4;
	add.s64 	%rd26, %rd3, %rd25;
	ld.global.f32 	%f44, [%rd26];
	ld.global.f32 	%f45, [%rd52+-16];
	fma.rn.f32 	%f81, %f44, %f45, %f81;
$L__BB0_7:
	add.s32 	%r33, %r51, 1;
	setp.eq.s32 	%p6, %r48, %r33;
	@%p6 bra 	$L__BB0_9;
	ld.global.f32 	%f46, [%rd51+-12];
	ld.global.f32 	%f47, [%rd52+-12];
	fma.rn.f32 	%f81, %f46, %f47, %f81;
$L__BB0_9:
	add.s32 	%r34, %r51, 2;
	setp.eq.s32 	%p7, %r48, %r34;
	@%p7 bra 	$L__BB0_11;
	ld.global.f32 	%f48, [%rd51+-8];
	ld.global.f32 	%f49, [%rd52+-8];
	fma.rn.f32 	%f81, %f48, %f49, %f81;
$L__BB0_11:
	add.s32 	%r35, %r51, 3;
	setp.eq.s32 	%p8, %r48, %r35;
	@%p8 bra 	$L__BB0_13;
	ld.global.f32 	%f50, [%rd51+-4];
	ld.global.f32 	%f51, [%rd52+-4];
	fma.rn.f32 	%f81, %f50, %f51, %f81;
$L__BB0_13:
	add.s32 	%r36, %r51, 4;
	setp.eq.s32 	%p9, %r48, %r36;
	@%p9 bra 	$L__BB0_15;
	ld.global.f32 	%f52, [%rd51];
	ld.global.f32 	%f53, [%rd52];
	fma.rn.f32 	%f81, %f52, %f53, %f81;
$L__BB0_15:
	add.s32 	%r37, %r51, 5;
	setp.eq.s32 	%p10, %r48, %r37;
	@%p10 bra 	$L__BB0_17;
	ld.global.f32 	%f54, [%rd51+4];
	ld.global.f32 	%f55, [%rd52+4];
	fma.rn.f32 	%f81, %f54, %f55, %f81;
$L__BB0_17:
	add.s32 	%r38, %r51, 6;
	setp.eq.s32 	%p11, %r48, %r38;
	@%p11 bra 	$L__BB0_19;
	ld.global.f32 	%f56, [%rd51+8];
	ld.global.f32 	%f57, [%rd52+8];
	fma.rn.f32 	%f81, %f56, %f57, %f81;
$L__BB0_19:
	add.s32 	%r39, %r51, 7;
	setp.eq.s32 	%p12, %r48, %r39;
	@%p12 bra 	$L__BB0_21;
	ld.global.f32 	%f58, [%rd51+12];
	ld.global.f32 	%f59, [%rd52+12];
	fma.rn.f32 	%f81, %f58, %f59, %f81;
$L__BB0_21:
	add.s32 	%r51, %r51, 8;
	add.s32 	%r50, %r50, 8;
	add.s32 	%r49, %r49, 8;
	add.s64 	%rd52, %rd52, 32;
	add.s64 	%rd51, %rd51, 32;
	setp.ne.s32 	%p13, %r51, %r6;
	mov.u32 	%r53, %r6;
	@%p13 bra 	$L__BB0_5;
$L__BB0_22:
	setp.eq.s32 	%p14, %r3, 0;
	@%p14 bra 	$L__BB0_43;
	setp.lt.u32 	%p15, %r4, 3;
	@%p15 bra 	$L__BB0_33;
	setp.eq.s32 	%p16, %r48, %r53;
	mul.wide.u32 	%rd27, %r53, 4;
	add.s64 	%rd11, %rd1, %rd27;
	@%p16 bra 	$L__BB0_26;
	add.s32 	%r40, %r53, %r9;
	mul.wide.s32 	%rd28, %r40, 4;
	add.s64 	%rd29, %rd3, %rd28;
	ld.global.f32 	%f61, [%rd29];
	ld.global.f32 	%f62, [%rd11];
	fma.rn.f32 	%f81, %f61, %f62, %f81;
$L__BB0_26:
	add.s32 	%r41, %r53, 1;
	setp.eq.s32 	%p17, %r48, %r41;
	cvt.s64.s32 	%rd30, %r9;
	cvt.u64.u32 	%rd31, %r53;
	add.s64 	%rd32, %rd31, %rd30;
	shl.b64 	%rd33, %rd32, 2;
	add.s64 	%rd12, %rd3, %rd33;
	@%p17 bra 	$L__BB0_28;
	ld.global.f32 	%f63, [%rd12+4];
	ld.global.f32 	%f64, [%rd11+4];
	fma.rn.f32 	%f81, %f63, %f64, %f81;
$L__BB0_28:
	add.s32 	%r42, %r53, 2;
	setp.eq.s32 	%p18, %r48, %r42;
	@%p18 bra 	$L__BB0_30;
	ld.global.f32 	%f65, [%rd12+8];
	ld.global.f32 	%f66, [%rd11+8];
	fma.rn.f32 	%f81, %f65, %f66, %f81;
$L__BB0_30:
	add.s32 	%r43, %r53, 3;
	setp.eq.s32 	%p19, %r48, %r43;
	@%p19 bra 	$L__BB0_32;
	ld.global.f32 	%f67, [%rd12+12];
	ld.global.f32 	%f68, [%rd11+12];
	fma.rn.f32 	%f81, %f67, %f68, %f81;
$L__BB0_32:
	add.s32 	%r53, %r53, 4;
$L__BB0_33:
	setp.eq.s32 	%p20, %r5, 0;
	@%p20 bra 	$L__BB0_43;
	setp.eq.s32 	%p21, %r5, 1;
	@%p21 bra 	$L__BB0_40;
	setp.eq.s32 	%p22, %r48, %r53;
	mul.wide.u32 	%rd34, %r53, 4;
	add.s64 	%rd13, %rd1, %rd34;
	@%p22 bra 	$L__BB0_37;
	add.s32 	%r44, %r53, %r9;
	mul.wide.s32 	%rd35, %r44, 4;
	add.s64 	%rd36, %rd3, %rd35;
	ld.global.f32 	%f70, [%rd36];
	ld.global.f32 	%f71, [%rd13];
	fma.rn.f32 	%f81, %f70, %f71, %f81;
$L__BB0_37:
	add.s32 	%r45, %r53, 1;
	setp.eq.s32 	%p23, %r48, %r45;
	@%p23 bra 	$L__BB0_39;
	cvt.s64.s32 	%rd37, %r9;
	cvt.s64.s32 	%rd38, %r53;
	add.s64 	%rd39, %rd38, %rd37;
	shl.b64 	%rd40, %rd39, 2;
	add.s64 	%rd41, %rd3, %rd40;
	ld.global.f32 	%f72, [%rd41+4];
	ld.global.f32 	%f73, [%rd13+4];
	fma.rn.f32 	%f81, %f72, %f73, %f81;
$L__BB0_39:
	add.s32 	%r53, %r53, 2;
$L__BB0_40:
	setp.eq.s32 	%p24, %r7, 0;
	@%p24 bra 	$L__BB0_43;
	setp.eq.s32 	%p25, %r48, %r53;
	@%p25 bra 	$L__BB0_43;
	add.s32 	%r46, %r53, %r9;
	mul.wide.s32 	%rd42, %r46, 4;
	add.s64 	%rd43, %rd3, %rd42;
	ld.global.f32 	%f74, [%rd43];
	mul.wide.u32 	%rd44, %r53, 4;
	add.s64 	%rd45, %rd1, %rd44;
	ld.global.f32 	%f75, [%rd45];
	fma.rn.f32 	%f81, %f74, %f75, %f81;
$L__BB0_43:
	mul.wide.s32 	%rd46, %r48, 4;
	add.s64 	%rd47, %rd4, %rd46;
	ld.global.f32 	%f76, [%rd47];
	sub.f32 	%f77, %f76, %f81;
	add.s32 	%r47, %r9, %r48;
	mul.wide.s32 	%rd48, %r47, 4;
	add.s64 	%rd49, %rd3, %rd48;
	ld.global.f32 	%f78, [%rd49];
	div.rn.f32 	%f79, %f77, %f78;
	add.s64 	%rd50, %rd2, %rd46;
	st.global.f32 	[%rd50], %f79;
	add.s32 	%r48, %r48, %r2;
	setp.lt.s32 	%p26, %r48, %r25;
	@%p26 bra 	$L__BB0_3;
	bra.uni 	$L__BB0_45;
$L__BB0_44:
	mul.wide.s32 	%rd18, %r48, 4;
	add.s64 	%rd19, %rd4, %rd18;
	ld.global.f32 	%f38, [%rd19];
	mad.lo.s32 	%r30, %r48, %r25, %r48;
	mul.wide.s32 	%rd20, %r30, 4;
	add.s64 	%rd21, %rd3, %rd20;
	ld.global.f32 	%f39, [%rd21];
	div.rn.f32 	%f40, %f38, %f39;
	add.s64 	%rd22, %rd2, %rd18;
	st.global.f32 	[%rd22], %f40;
	add.s32 	%r48, %r48, %r2;
	setp.lt.s32 	%p3, %r48, %r25;
	@%p3 bra 	$L__BB0_44;
$L__BB0_45:
	ret;

}


// ===== COMPILED SASS (sm_100) =====

	.target	sm_100

	.elftype	@"ET_EXEC"


//--------------------- .note.nv.tkinfo           --------------------------
	.section	.note.nv.tkinfo,"",@"SHT_NOTE"
	.sectionflags	@"SHF_NOTE_NV_TKINFO"
	.tkinfo
        /*0018*/ 	.word	0x00000002
        /*0030*/ 	.string	""
        /*0030*/ 	.string	"ptxas"
        /*0030*/ 	.string	"Cuda compilation tools, release 13.0, V13.0.88"
        /*0030*/ 	.string	"Build cuda_13.0.r13.0/compiler.36424714_0"
        /*0030*/ 	.string	"-arch sm_100 -m 64 "



//--------------------- .note.nv.cuinfo           --------------------------
	.section	.note.nv.cuinfo,"",@"SHT_NOTE"
	.sectionflags	@"SHF_NOTE_NV_CUINFO"
        /*0018*/ 	.short	0x0002
        /*001a*/ 	.short	0x0064
        /*001c*/ 	.short	0x0082
	.zero		2


//--------------------- .nv.info                  --------------------------
	.section	.nv.info,"",@"SHT_CUDA_INFO"
	.align	4


	//----- nvinfo : EIATTR_REGCOUNT
	.align		4
        /*0000*/ 	.byte	0x04, 0x2f
        /*0002*/ 	.short	(.L_1 - .L_0)
	.align		4
.L_0:
        /*0004*/ 	.word	index@(_Z5iloopPfS_iS_S_)
        /*0008*/ 	.word	0x0000001c


	//----- nvinfo : EIATTR_FRAME_SIZE
	.align		4
.L_1:
        /*000c*/ 	.byte	0x04, 0x11
        /*000e*/ 	.short	(.L_3 - .L_2)
	.align		4
.L_2:
        /*0010*/ 	.word	index@($__internal_0_$__cuda_sm3x_div_rn_noftz_f32_slowpath)
        /*0014*/ 	.word	0x00000000


	//----- nvinfo : EIATTR_FRAME_SIZE
	.align		4
.L_3:
        /*0018*/ 	.byte	0x04, 0x11
        /*001a*/ 	.short	(.L_5 - .L_4)
	.align		4
.L_4:
        /*001c*/ 	.word	index@(_Z5iloopPfS_iS_S_)
        /*0020*/ 	.word	0x00000000


	//----- nvinfo : EIATTR_MIN_STACK_SIZE
	.align		4
.L_5:
        /*0024*/ 	.byte	0x04, 0x12
        /*0026*/ 	.short	(.L_7 - .L_6)
	.align		4
.L_6:
        /*0028*/ 	.word	index@(_Z5iloopPfS_iS_S_)
        /*002c*/ 	.word	0x00000000
.L_7:


//--------------------- .nv.compat                --------------------------
	.section	.nv.compat,"",@"SHT_CUDA_COMPAT_INFO"
	.align	4
        /*0000*/ 	.byte	0x02, 0x09, 0x00, 0x00, 0x02, 0x02, 0x01, 0x00, 0x02, 0x05, 0x05, 0x00, 0x03, 0x07, 0x01, 0x01
        /*0010*/ 	.byte	0x02, 0x03, 0x00, 0x00, 0x02, 0x06, 0x01, 0x00, 0x04, 0x0b, 0x08, 0x00, 0x01, 0x00, 0x00, 0x00
        /*0020*/ 	.byte	0x00, 0x00, 0x00, 0x00


//--------------------- .nv.info._Z5iloopPfS_iS_S_ --------------------------
	.section	.nv.info._Z5iloopPfS_iS_S_,"",@"SHT_CUDA_INFO"
	.sectionflags	@""
	.align	4


	//----- nvinfo : EIATTR_CUDA_API_VERSION
	.align		4
        /*0000*/ 	.byte	0x04, 0x37
        /*0002*/ 	.short	(.L_9 - .L_8)
.L_8:
        /*0004*/ 	.word	0x00000082


	//----- nvinfo : EIATTR_KPARAM_INFO
	.align		4
.L_9:
        /*0008*/ 	.byte	0x04, 0x17
        /*000a*/ 	.short	(.L_11 - .L_10)
.L_10:
        /*000c*/ 	.word	0x00000000
        /*0010*/ 	.short	0x0004
        /*0012*/ 	.short	0x0020
        /*0014*/ 	.byte	0x00, 0xf5, 0x21, 0x00


	//----- nvinfo : EIATTR_KPARAM_INFO
	.align		4
.L_11:
        /*0018*/ 	.byte	0x04, 0x17
        /*001a*/ 	.short	(.L_13 - .L_12)
.L_12:
        /*001c*/ 	.word	0x00000000
        /*0020*/ 	.short	0x0003
        /*0022*/ 	.short	0x0018
        /*0024*/ 	.byte	0x00, 0xf5, 0x21, 0x00


	//----- nvinfo : EIATTR_KPARAM_INFO
	.align		4
.L_13:
        /*0028*/ 	.byte	0x04, 0x17
        /*002a*/ 	.short	(.L_15 - .L_14)
.L_14:
        /*002c*/ 	.word	0x00000000
        /*0030*/ 	.short	0x0002
        /*0032*/ 	.short	0x0010
        /*0034*/ 	.byte	0x00, 0xf0, 0x11, 0x00


	//----- nvinfo : EIATTR_KPARAM_INFO
	.align		4
.L_15:
        /*0038*/ 	.byte	0x04, 0x17
        /*003a*/ 	.short	(.L_17 - .L_16)
.L_16:
        /*003c*/ 	.word	0x00000000
        /*0040*/ 	.short	0x0001
        /*0042*/ 	.short	0x0008
        /*0044*/ 	.byte	0x00, 0xf5, 0x21, 0x00


	//----- nvinfo : EIATTR_KPARAM_INFO
	.align		4
.L_17:
        /*0048*/ 	.byte	0x04, 0x17
        /*004a*/ 	.short	(.L_19 - .L_18)
.L_18:
        /*004c*/ 	.word	0x00000000
        /*0050*/ 	.short	0x0000
        /*0052*/ 	.short	0x0000
        /*0054*/ 	.byte	0x00, 0xf5, 0x21, 0x00


	//----- nvinfo : EIATTR_SPARSE_MMA_MASK
	.align		4
.L_19:
        /*0058*/ 	.byte	0x03, 0x50
        /*005a*/ 	.short	0x0000


	//----- nvinfo : EIATTR_MAXREG_COUNT
	.align		4
        /*005c*/ 	.byte	0x03, 0x1b
        /*005e*/ 	.short	0x00ff


	//----- nvinfo : EIATTR_MERCURY_ISA_VERSION
	.align		4
        /*0060*/ 	.byte	0x03, 0x5f
        /*0062*/ 	.short	0x0101


	//----- nvinfo : EIATTR_VRC_CTA_INIT_COUNT
	.align		4
        /*0064*/ 	.byte	0x02, 0x4a
	.zero		1
	.zero		1


	//----- nvinfo : EIATTR_EXIT_INSTR_OFFSETS
	.align		4
        /*0068*/ 	.byte	0x04, 0x1c
        /*006a*/ 	.short	(.L_21 - .L_20)


	//   ....[0]....
.L_20:
        /*006c*/ 	.word	0x00000090


	//   ....[1]....
        /*0070*/ 	.word	0x00000290


	//   ....[2]....
        /*0074*/ 	.word	0x00000da0


	//----- nvinfo : EIATTR_CRS_STACK_SIZE
	.align		4
.L_21:
        /*0078*/ 	.byte	0x04, 0x1e
        /*007a*/ 	.short	(.L_23 - .L_22)
.L_22:
        /*007c*/ 	.word	0x00000000


	//----- nvinfo : EIATTR_CBANK_PARAM_SIZE
	.align		4
.L_23:
        /*0080*/ 	.byte	0x03, 0x19
        /*0082*/ 	.short	0x0028


	//----- nvinfo : EIATTR_PARAM_CBANK
	.align		4
        /*0084*/ 	.byte	0x04, 0x0a
        /*0086*/ 	.short	(.L_25 - .L_24)
	.align		4
.L_24:
        /*0088*/ 	.word	index@(.nv.constant0._Z5iloopPfS_iS_S_)
        /*008c*/ 	.short	0x0380
        /*008e*/ 	.short	0x0028


	//----- nvinfo : EIATTR_SW_WAR
	.align		4
.L_25:
        /*0090*/ 	.byte	0x04, 0x36
        /*0092*/ 	.short	(.L_27 - .L_26)
.L_26:
        /*0094*/ 	.word	0x00000008
.L_27:


//--------------------- .nv.callgraph             --------------------------
	.section	.nv.callgraph,"",@"SHT_CUDA_CALLGRAPH"
	.align	4
	.sectionentsize	8
	.align		4
        /*0000*/ 	.word	0x00000000
	.align		4
        /*0004*/ 	.word	0xffffffff
	.align		4
        /*0008*/ 	.word	0x00000000
	.align		4
        /*000c*/ 	.word	0xfffffffe
	.align		4
        /*0010*/ 	.word	0x00000000
	.align		4
        /*0014*/ 	.word	0xfffffffd
	.align		4
        /*0018*/ 	.word	0x00000000
	.align		4
        /*001c*/ 	.word	0xfffffffc


//--------------------- .text._Z5iloopPfS_iS_S_   --------------------------
	.section	.text._Z5iloopPfS_iS_S_,"ax",@progbits
	.align	128
        .global         _Z5iloopPfS_iS_S_
        .type           _Z5iloopPfS_iS_S_,@function
        .size           _Z5iloopPfS_iS_S_,(.L_x_25 - _Z5iloopPfS_iS_S_)
        .other          _Z5iloopPfS_iS_S_,@"STO_CUDA_ENTRY STV_DEFAULT"
_Z5iloopPfS_iS_S_:
.text._Z5iloopPfS_iS_S_:
[----:B------:R-:W-:Y:S01]  /*0000*/  LDC R1, c[0x0][0x37c] ;  /* 0x0000df00ff017b82 */ /* 0x000fe20000000800 */
[----:B------:R-:W0:Y:S07]  /*0010*/  S2R R5, SR_TID.X ;  /* 0x0000000000057919 */ /* 0x000e2e0000002100 */
[----:B------:R-:W0:Y:S01]  /*0020*/  S2UR UR5, SR_CTAID.X ;  /* 0x00000000000579c3 */ /* 0x000e220000002500 */
[----:B------:R-:W1:Y:S07]  /*0030*/  LDCU UR4, c[0x0][0x390] ;  /* 0x00007200ff0477ac */ /* 0x000e6e0008000800 */
[----:B------:R-:W0:Y:S01]  /*0040*/  LDC R2, c[0x0][0x360] ;  /* 0x0000d800ff027b82 */ /* 0x000e220000000800 */
[----:B------:R-:W2:Y:S01]  /*0050*/  LDCU UR6, c[0x0][0x370] ;  /* 0x00006e00ff0677ac */ /* 0x000ea20008000800 */
[----:B0-----:R-:W-:-:S02]  /*0060*/  IMAD R5, R2, UR5, R5 ;  /* 0x0000000502057c24 */ /* 0x001fc4000f8e0205 */
[----:B--2---:R-:W-:-:S03]  /*0070*/  IMAD R2, R2, UR6, RZ ;  /* 0x0000000602027c24 */ /* 0x004fc6000f8e02ff */
[----:B-1----:R-:W-:-:S13]  /*0080*/  ISETP.GE.AND P0, PT, R5, UR4, PT ;  /* 0x0000000405007c0c */ /* 0x002fda000bf06270 */
[----:B------:R-:W-:Y:S05]  /*0090*/  @P0 EXIT ;  /* 0x000000000000094d */ /* 0x000fea0003800000 */
[----:B------:R-:W0:Y:S01]  /*00a0*/  LDC.64 R10, c[0x0][0x3a0] ;  /* 0x0000e800ff0a7b82 */ /* 0x000e220000000a00 */
[----:B------:R-:W-:Y:S01]  /*00b0*/  UISETP.GT.AND UP0, UPT, UR4, URZ, UPT ;  /* 0x000000ff0400728c */ /* 0x000fe2000bf04270 */
[----:B------:R-:W1:Y:S01]  /*00c0*/  LDCU.64 UR10, c[0x0][0x358] ;  /* 0x00006b00ff0a77ac */ /* 0x000e620008000a00 */
[----:B------:R-:W2:Y:S05]  /*00d0*/  LDCU UR5, c[0x0][0x390] ;  /* 0x00007200ff0577ac */ /* 0x000eaa0008000800 */
[----:B------:R-:W3:Y:S08]  /*00e0*/  LDC.64 R8, c[0x0][0x380] ;  /* 0x0000e000ff087b82 */ /* 0x000ef00000000a00 */
[----:B------:R-:W4:Y:S01]  /*00f0*/  LDC.64 R6, c[0x0][0x388] ;  /* 0x0000e200ff067b82 */ /* 0x000f220000000a00 */
[----:B------:R-:W-:Y:S05]  /*0100*/  BRA.U UP0, `(.L_x_0) ;  /* 0x0000000100647547 */ /* 0x000fea000b800000 */
.L_x_3:
[----:B--2---:R-:W-:-:S04]  /*0110*/  IMAD R17, R5, UR5, R5 ;  /* 0x0000000505117c24 */ /* 0x004fc8000f8e0205 */
[----:B---3--:R-:W-:-:S06]  /*0120*/  IMAD.WIDE R16, R17, 0x4, R8 ;  /* 0x0000000411107825 */ /* 0x008fcc00078e0208 */
[----:B-1----:R-:W2:Y:S01]  /*0130*/  LDG.E R17, desc[UR10][R16.64] ;  /* 0x0000000a10117981 */ /* 0x002ea2000c1e1900 */
[----:B----4-:R-:W-:-:S05]  /*0140*/  IMAD.WIDE R14, R5, 0x4, R6 ;  /* 0x00000004050e7825 */ /* 0x010fca00078e0206 */
[----:B------:R-:W3:Y:S01]  /*0150*/  LDG.E R0, desc[UR10][R14.64] ;  /* 0x0000000a0e007981 */ /* 0x000ee2000c1e1900 */
[--C-:B0-----:R-:W-:Y:S01]  /*0160*/  IMAD.MOV.U32 R13, RZ, RZ, R5.reuse ;  /* 0x000000ffff0d7224 */ /* 0x101fe200078e0005 */
[----:B------:R-:W-:Y:S01]  /*0170*/  BSSY.RECONVERGENT B0, `(.L_x_1) ;  /* 0x000000e000007945 */ /* 0x000fe20003800200 */
[----:B------:R-:W-:-:S05]  /*0180*/  IMAD.IADD R5, R2, 0x1, R5 ;  /* 0x0000000102057824 */ /* 0x000fca00078e0205 */
[----:B------:R-:W-:Y:S01]  /*0190*/  ISETP.GE.AND P2, PT, R5, UR5, PT ;  /* 0x0000000505007c0c */ /* 0x000fe2000bf46270 */
[----:B--2---:R-:W1:Y:S08]  /*01a0*/  MUFU.RCP R3, R17 ;  /* 0x0000001100037308 */ /* 0x004e700000001000 */
[----:B---3--:R-:W2:Y:S01]  /*01b0*/  FCHK P0, R0, R17 ;  /* 0x0000001100007302 */ /* 0x008ea20000000000 */
[----:B-1----:R-:W-:-:S04]  /*01c0*/  FFMA R4, -R17, R3, 1 ;  /* 0x3f80000011047423 */ /* 0x002fc80000000103 */
[----:B------:R-:W-:-:S04]  /*01d0*/  FFMA R3, R3, R4, R3 ;  /* 0x0000000403037223 */ /* 0x000fc80000000003 */
[----:B------:R-:W-:-:S04]  /*01e0*/  FFMA R4, R0, R3, RZ ;  /* 0x0000000300047223 */ /* 0x000fc800000000ff */
[----:B------:R-:W-:-:S04]  /*01f0*/  FFMA R12, -R17, R4, R0 ;  /* 0x00000004110c7223 */ /* 0x000fc80000000100 */
[----:B------:R-:W-:Y:S01]  /*0200*/  FFMA R3, R3, R12, R4 ;  /* 0x0000000c03037223 */ /* 0x000fe20000000004 */
[----:B--2---:R-:W-:Y:S06]  /*0210*/  @!P0 BRA `(.L_x_2) ;  /* 0x00000000000c8947 */ /* 0x004fec0003800000 */
[----:B------:R-:W-:Y:S01]  /*0220*/  IMAD.MOV.U32 R3, RZ, RZ, R17 ;  /* 0x000000ffff037224 */ /* 0x000fe200078e0011 */
[----:B------:R-:W-:-:S07]  /*0230*/  MOV R4, 0x250 ;  /* 0x0000025000047802 */ /* 0x000fce0000000f00 */
[----:B0-----:R-:W-:Y:S05]  /*0240*/  CALL.REL.NOINC `($__internal_0_$__cuda_sm3x_div_rn_noftz_f32_slowpath) ;  /* 0x0000000800d87944 */ /* 0x001fea0003c00000 */
.L_x_2:
[----:B------:R-:W-:Y:S05]  /*0250*/  BSYNC.RECONVERGENT B0 ;  /* 0x0000000000007941 */ /* 0x000fea0003800200 */
.L_x_1:
[----:B0-----:R-:W-:-:S05]  /*0260*/  IMAD.WIDE R12, R13, 0x4, R10 ;  /* 0x000000040d0c7825 */ /* 0x001fca00078e020a */
[----:B------:R0:W-:Y:S01]  /*0270*/  STG.E desc[UR10][R12.64], R3 ;  /* 0x000000030c007986 */ /* 0x0001e2000c10190a */
[----:B------:R-:W-:Y:S05]  /*0280*/  @!P2 BRA `(.L_x_3) ;  /* 0xfffffffc00a0a947 */ /* 0x000fea000383ffff */
[----:B------:R-:W-:Y:S05]  /*0290*/  EXIT ;  /* 0x000000000000794d */ /* 0x000fea0003800000 */
.L_x_0:
[----:B------:R-:W2:Y:S01]  /*02a0*/  LDCU.64 UR6, c[0x0][0x398] ;  /* 0x00007300ff0677ac */ /* 0x000ea20008000a00 */
[----:B------:R-:W-:Y:S02]  /*02b0*/  ULOP3.LUT UR8, UR4, 0x7, URZ, 0xc0, !UPT ;  /* 0x0000000704087892 */ /* 0x000fe4000f8ec0ff */
[----:B------:R-:W-:Y:S02]  /*02c0*/  ULOP3.LUT UR9, UR4, 0x3, URZ, 0xc0, !UPT ;  /* 0x0000000304097892 */ /* 0x000fe4000f8ec0ff */
[----:B------:R-:W-:Y:S02]  /*02d0*/  ULOP3.LUT UR4, UR4, 0x7ffffff8, URZ, 0xc0, !UPT ;  /* 0x7ffffff804047892 */ /* 0x000fe4000f8ec0ff */
[----:B--2---:R-:W-:-:S04]  /*02e0*/  UIADD3 UR5, UP0, UPT, UR6, 0x10, URZ ;  /* 0x0000001006057890 */ /* 0x004fc8000ff1e0ff */
[----:B------:R-:W-:Y:S02]  /*02f0*/  UIADD3.X UR6, UPT, UPT, URZ, UR7, URZ, UP0, !UPT ;  /* 0x00000007ff067290 */ /* 0x000fe400087fe4ff */
[----:B------:R-:W-:-:S12]  /*0300*/  UIADD3 UR7, UPT, UPT, UR8, -0x1, URZ ;  /* 0xffffffff08077890 */ /* 0x000fd8000fffe0ff */
.L_x_12:
[----:B------:R-:W2:Y:S01]  /*0310*/  LDCU UR12, c[0x0][0x390] ;  /* 0x00007200ff0c77ac */ /* 0x000ea20008000800 */
[----:B------:R-:W-:Y:S02]  /*0320*/  HFMA2 R0, -RZ, RZ, 0, 0 ;  /* 0x00000000ff007431 */ /* 0x000fe400000001ff */
[----:B------:R-:W-:Y:S01]  /*0330*/  IMAD.MOV.U32 R3, RZ, RZ, RZ ;  /* 0x000000ffff037224 */ /* 0x000fe200078e00ff */
[----:B--2---:R-:W-:Y:S02]  /*0340*/  UISETP.GE.U32.AND UP0, UPT, UR12, 0x8, UPT ;  /* 0x000000080c00788c */ /* 0x004fe4000bf06070 */
[----:B------:R-:W-:-:S07]  /*0350*/  IMAD R4, R5, UR12, RZ ;  /* 0x0000000c05047c24 */ /* 0x000fce000f8e02ff */
[----:B------:R-:W-:Y:S05]  /*0360*/  BRA.U !UP0, `(.L_x_4) ;  /* 0x0000000108f87547 */ /* 0x000fea000b800000 */
[----:B----4-:R-:W2:Y:S01]  /*0370*/  LDC.64 R6, c[0x0][0x380] ;  /* 0x0000e000ff067b82 */ /* 0x010ea20000000a00 */
[----:B------:R-:W-:Y:S01]  /*0380*/  IMAD.MOV R18, RZ, RZ, -R5 ;  /* 0x000000ffff127224 */ /* 0x000fe200078e0a05 */
[----:B------:R-:W-:Y:S01]  /*0390*/  MOV R0, RZ ;  /* 0x000000ff00007202 */ /* 0x000fe20000000f00 */
[----:B0-----:R-:W-:Y:S01]  /*03a0*/  IMAD.MOV.U32 R10, RZ, RZ, RZ ;  /* 0x000000ffff0a7224 */ /* 0x001fe200078e00ff */
[----:B------:R-:W-:Y:S01]  /*03b0*/  MOV R11, UR5 ;  /* 0x00000005000b7c02 */ /* 0x000fe20008000f00 */
[----:B------:R-:W-:Y:S02]  /*03c0*/  IMAD.MOV.U32 R3, RZ, RZ, R4 ;  /* 0x000000ffff037224 */ /* 0x000fe400078e0004 */
[----:B--2---:R-:W-:-:S03]  /*03d0*/  IMAD.WIDE R6, R4, 0x4, R6 ;  /* 0x0000000404067825 */ /* 0x004fc600078e0206 */
[----:B---3--:R-:W-:-:S05]  /*03e0*/  IADD3 R8, P0, PT, R6, 0x10, RZ ;  /* 0x0000001006087810 */ /* 0x008fca0007f1e0ff */
[----:B------:R-:W-:Y:S02]  /*03f0*/  IMAD.X R9, RZ, RZ, R7, P0 ;  /* 0x000000ffff097224 */ /* 0x000fe400000e0607 */
[----:B------:R-:W-:-:S07]  /*0400*/  IMAD.U32 R7, RZ, RZ, UR6 ;  /* 0x00000006ff077e24 */ /* 0x000fce000f8e00ff */
.L_x_5:
[----:B------:R-:W-:Y:S02]  /*0410*/  ISETP.NE.AND P6, PT, R18, RZ, PT ;  /* 0x000000ff1200720c */ /* 0x000fe40003fc5270 */
[----:B------:R-:W-:-:S11]  /*0420*/  MOV R6, R11 ;  /* 0x0000000b00067202 */ /* 0x000fd60000000f00 */
[----:B------:R-:W0:Y:S01]  /*0430*/  @P6 LDC.64 R14, c[0x0][0x380] ;  /* 0x0000e000ff0e6b82 */ /* 0x000e220000000a00 */
[----:B-1----:R-:W2:Y:S01]  /*0440*/  @P6 LDG.E R13, desc[UR10][R6.64+-0x10] ;  /* 0xfffff00a060d6981 */ /* 0x002ea2000c1e1900 */
[----:B0-----:R-:W-:-:S06]  /*0450*/  @P6 IMAD.WIDE R14, R3, 0x4, R14 ;  /* 0x00000004030e6825 */ /* 0x001fcc00078e020e */
[----:B------:R-:W2:Y:S01]  /*0460*/  @P6 LDG.E R15, desc[UR10][R14.64] ;  /* 0x0000000a0e0f6981 */ /* 0x000ea2000c1e1900 */
[C---:B------:R-:W-:Y:S02]  /*0470*/  VIADD R12, R10.reuse, 0x1 ;  /* 0x000000010a0c7836 */ /* 0x040fe40000000000 */
[----:B------:R-:W-:-:S03]  /*0480*/  VIADD R16, R10, 0x2 ;  /* 0x000000020a107836 */ /* 0x000fc60000000000 */
[C---:B------:R-:W-:Y:S02]  /*0490*/  ISETP.NE.AND P0, PT, R5.reuse, R12, PT ;  /* 0x0000000c0500720c */ /* 0x040fe40003f05270 */
[----:B------:R-:W-:Y:S01]  /*04a0*/  ISETP.NE.AND P1, PT, R5, R16, PT ;  /* 0x000000100500720c */ /* 0x000fe20003f25270 */
[C---:B------:R-:W-:Y:S01]  /*04b0*/  VIADD R16, R10.reuse, 0x4 ;  /* 0x000000040a107836 */ /* 0x040fe20000000000 */
[----:B------:R-:W-:-:S04]  /*04c0*/  IADD3 R12, PT, PT, R10, 0x3, RZ ;  /* 0x000000030a0c7810 */ /* 0x000fc80007ffe0ff */
[C---:B------:R-:W-:Y:S02]  /*04d0*/  ISETP.NE.AND P2, PT, R5.reuse, R12, PT ;  /* 0x0000000c0500720c */ /* 0x040fe40003f45270 */
[C---:B------:R-:W-:Y:S01]  /*04e0*/  ISETP.NE.AND P3, PT, R5.reuse, R16, PT ;  /* 0x000000100500720c */ /* 0x040fe20003f65270 */
[C---:B------:R-:W-:Y:S02]  /*04f0*/  VIADD R16, R10.reuse, 0x5 ;  /* 0x000000050a107836 */ /* 0x040fe40000000000 */
[----:B------:R-:W3:Y:S03]  /*0500*/  @P0 LDG.E R11, desc[UR10][R8.64+-0xc] ;  /* 0xfffff40a080b0981 */ /* 0x000ee6000c1e1900 */
[----:B------:R-:W-:Y:S01]  /*0510*/  ISETP.NE.AND P4, PT, R5, R16, PT ;  /* 0x000000100500720c */ /* 0x000fe20003f85270 */
[----:B------:R-:W3:Y:S01]  /*0520*/  @P0 LDG.E R12, desc[UR10][R6.64+-0xc] ;  /* 0xfffff40a060c0981 */ /* 0x000ee2000c1e1900 */
[C---:B------:R-:W-:Y:S01]  /*0530*/  IADD3 R16, PT, PT, R10.reuse, 0x6, RZ ;  /* 0x000000060a107810 */ /* 0x040fe20007ffe0ff */
[----:B------:R-:W-:-:S02]  /*0540*/  VIADD R20, R10, 0x7 ;  /* 0x000000070a147836 */ /* 0x000fc40000000000 */
[----:B------:R-:W4:Y:S01]  /*0550*/  @P1 LDG.E R17, desc[UR10][R8.64+-0x8] ;  /* 0xfffff80a08111981 */ /* 0x000f22000c1e1900 */
[----:B------:R-:W-:-:S03]  /*0560*/  ISETP.NE.AND P5, PT, R5, R16, PT ;  /* 0x000000100500720c */ /* 0x000fc60003fa5270 */
[----:B------:R-:W4:Y:S04]  /*0570*/  @P1 LDG.E R14, desc[UR10][R6.64+-0x8] ;  /* 0xfffff80a060e1981 */ /* 0x000f28000c1e1900 */
[----:B------:R-:W5:Y:S04]  /*0580*/  @P2 LDG.E R19, desc[UR10][R8.64+-0x4] ;  /* 0xfffffc0a08132981 */ /* 0x000f68000c1e1900 */
[----:B------:R-:W5:Y:S04]  /*0590*/  @P2 LDG.E R16, desc[UR10][R6.64+-0x4] ;  /* 0xfffffc0a06102981 */ /* 0x000f68000c1e1900 */
[----:B------:R-:W5:Y:S04]  /*05a0*/  @P4 LDG.E R21, desc[UR10][R8.64+0x4] ;  /* 0x0000040a08154981 */ /* 0x000f68000c1e1900 */
[----:B------:R-:W5:Y:S04]  /*05b0*/  @P5 LDG.E R23, desc[UR10][R8.64+0x8] ;  /* 0x0000080a08175981 */ /* 0x000f68000c1e1900 */
[----:B------:R-:W5:Y:S01]  /*05c0*/  @P5 LDG.E R22, desc[UR10][R6.64+0x8] ;  /* 0x0000080a06165981 */ /* 0x000f62000c1e1900 */
[----:B--2---:R-:W-:Y:S01]  /*05d0*/  @P6 FFMA R0, R15, R13, R0 ;  /* 0x0000000d0f006223 */ /* 0x004fe20000000000 */
[----:B------:R-:W-:-:S02]  /*05e0*/  ISETP.NE.AND P6, PT, R5, R20, PT ;  /* 0x000000140500720c */ /* 0x000fc40003fc5270 */
[----:B------:R-:W2:Y:S04]  /*05f0*/  @P3 LDG.E R13, desc[UR10][R8.64] ;  /* 0x0000000a080d3981 */ /* 0x000ea8000c1e1900 */
[----:B------:R-:W2:Y:S04]  /*0600*/  @P3 LDG.E R15, desc[UR10][R6.64] ;  /* 0x0000000a060f3981 */ /* 0x000ea8000c1e1900 */
[----:B------:R-:W2:Y:S04]  /*0610*/  @P4 LDG.E R20, desc[UR10][R6.64+0x4] ;  /* 0x0000040a06144981 */ /* 0x000ea8000c1e1900 */
[----:B------:R0:W2:Y:S04]  /*0620*/  @P6 LDG.E R25, desc[UR10][R8.64+0xc] ;  /* 0x00000c0a08196981 */ /* 0x0000a8000c1e1900 */
[----:B------:R1:W2:Y:S01]  /*0630*/  @P6 LDG.E R24, desc[UR10][R6.64+0xc] ;  /* 0x00000c0a06186981 */ /* 0x0002a2000c1e1900 */
[----:B------:R-:W-:-:S02]  /*0640*/  VIADD R10, R10, 0x8 ;  /* 0x000000080a0a7836 */ /* 0x000fc40000000000 */
[----:B---3--:R-:W-:-:S03]  /*0650*/  @P0 FFMA R0, R11, R12, R0 ;  /* 0x0000000c0b000223 */ /* 0x008fc60000000000 */
[----:B------:R-:W-:Y:S01]  /*0660*/  ISETP.NE.AND P0, PT, R10, UR4, PT ;  /* 0x000000040a007c0c */ /* 0x000fe2000bf05270 */
[----:B----4-:R-:W-:-:S04]  /*0670*/  @P1 FFMA R0, R17, R14, R0 ;  /* 0x0000000e11001223 */ /* 0x010fc80000000000 */
[----:B-----5:R-:W-:Y:S01]  /*0680*/  @P2 FFMA R0, R19, R16, R0 ;  /* 0x0000001013002223 */ /* 0x020fe20000000000 */
[----:B0-----:R-:W-:Y:S02]  /*0690*/  IADD3 R8, P2, PT, R8, 0x20, RZ ;  /* 0x0000002008087810 */ /* 0x001fe40007f5e0ff */
[----:B------:R-:W-:Y:S01]  /*06a0*/  IADD3 R11, P1, PT, R6, 0x20, RZ ;  /* 0x00000020060b7810 */ /* 0x000fe20007f3e0ff */
[----:B------:R-:W-:Y:S01]  /*06b0*/  VIADD R18, R18, 0x8 ;  /* 0x0000000812127836 */ /* 0x000fe20000000000 */
[----:B------:R-:W-:Y:S01]  /*06c0*/  IADD3 R3, PT, PT, R3, 0x8, RZ ;  /* 0x0000000803037810 */ /* 0x000fe20007ffe0ff */
[----:B------:R-:W-:Y:S01]  /*06d0*/  IMAD.X R9, RZ, RZ, R9, P2 ;  /* 0x000000ffff097224 */ /* 0x000fe200010e0609 */
[----:B-1----:R-:W-:Y:S01]  /*06e0*/  IADD3.X R7, PT, PT, RZ, R7, RZ, P1, !PT ;  /* 0x00000007ff077210 */ /* 0x002fe20000ffe4ff */
[----:B--2---:R-:W-:-:S04]  /*06f0*/  @P3 FFMA R0, R13, R15, R0 ;  /* 0x0000000f0d003223 */ /* 0x004fc80000000000 */
[----:B------:R-:W-:-:S04]  /*0700*/  @P4 FFMA R0, R21, R20, R0 ;  /* 0x0000001415004223 */ /* 0x000fc80000000000 */
[----:B------:R-:W-:-:S04]  /*0710*/  @P5 FFMA R0, R23, R22, R0 ;  /* 0x0000001617005223 */ /* 0x000fc80000000000 */
[----:B------:R-:W-:Y:S01]  /*0720*/  @P6 FFMA R0, R25, R24, R0 ;  /* 0x0000001819006223 */ /* 0x000fe20000000000 */
[----:B------:R-:W-:Y:S06]  /*0730*/  @P0 BRA `(.L_x_5) ;  /* 0xfffffffc00340947 */ /* 0x000fec000383ffff */
[----:B------:R-:W-:-:S07]  /*0740*/  IMAD.U32 R3, RZ, RZ, UR4 ;  /* 0x00000004ff037e24 */ /* 0x000fce000f8e00ff */
.L_x_4:
[----:B------:R-:W-:-:S09]  /*0750*/  UISETP.NE.AND UP0, UPT, UR8, URZ, UPT ;  /* 0x000000ff0800728c */ /* 0x000fd2000bf05270 */
[----:B------:R-:W-:Y:S05]  /*0760*/  BRA.U !UP0, `(.L_x_6) ;  /* 0x00000005081c7547 */ /* 0x000fea000b800000 */
[----:B------:R-:W-:Y:S02]  /*0770*/  UISETP.GE.U32.AND UP0, UPT, UR7, 0x3, UPT ;  /* 0x000000030700788c */ /* 0x000fe4000bf06070 */
[----:B------:R-:W-:-:S07]  /*0780*/  UISETP.NE.AND UP1, UPT, UR9, URZ, UPT ;  /* 0x000000ff0900728c */ /* 0x000fce000bf25270 */
[----:B------:R-:W-:Y:S05]  /*0790*/  BRA.U !UP0, `(.L_x_7) ;  /* 0x0000000108787547 */ /* 0x000fea000b800000 */
[-C--:B------:R-:W-:Y:S01]  /*07a0*/  ISETP.NE.AND P0, PT, R5, R3.reuse, PT ;  /* 0x000000030500720c */ /* 0x080fe20003f05270 */
[----:B---3--:R-:W2:Y:S01]  /*07b0*/  LDC.64 R8, c[0x0][0x398] ;  /* 0x0000e600ff087b82 */ /* 0x008ea20000000a00 */
[----:B------:R-:W3:Y:S01]  /*07c0*/  LDCU.64 UR12, c[0x0][0x380] ;  /* 0x00007000ff0c77ac */ /* 0x000ee20008000a00 */
[C---:B----4-:R-:W-:Y:S01]  /*07d0*/  VIADD R6, R3.reuse, 0x1 ;  /* 0x0000000103067836 */ /* 0x050fe20000000000 */
[----:B------:R-:W-:Y:S02]  /*07e0*/  IADD3 R12, PT, PT, R3, 0x2, RZ ;  /* 0x00000002030c7810 */ /* 0x000fe40007ffe0ff */
[C---:B------:R-:W-:Y:S02]  /*07f0*/  IADD3 R13, P3, PT, R4.reuse, R3, RZ ;  /* 0x00000003040d7210 */ /* 0x040fe40007f7e0ff */
[C---:B------:R-:W-:Y:S02]  /*0800*/  ISETP.NE.AND P1, PT, R5.reuse, R6, PT ;  /* 0x000000060500720c */ /* 0x040fe40003f25270 */
[----:B------:R-:W-:Y:S01]  /*0810*/  ISETP.NE.AND P2, PT, R5, R12, PT ;  /* 0x0000000c0500720c */ /* 0x000fe20003f45270 */
[----:B------:R-:W-:Y:S01]  /*0820*/  VIADD R12, R3, 0x3 ;  /* 0x00000003030c7836 */ /* 0x000fe20000000000 */
[C---:B------:R-:W-:Y:S01]  /*0830*/  LEA.HI.X.SX32 R14, R4.reuse, RZ, 0x1, P3 ;  /* 0x000000ff040e7211 */ /* 0x040fe200018f0eff */
[----:B0-----:R-:W0:Y:S01]  /*0840*/  @P0 LDC.64 R10, c[0x0][0x380] ;  /* 0x0000e000ff0a0b82 */ /* 0x001e220000000a00 */
[----:B------:R-:W-:-:S02]  /*0850*/  @P0 IMAD.IADD R7, R4, 0x1, R3 ;  /* 0x0000000104070824 */ /* 0x000fc400078e0203 */
[----:B------:R-:W-:Y:S02]  /*0860*/  ISETP.NE.AND P3, PT, R5, R12, PT ;  /* 0x0000000c0500720c */ /* 0x000fe40003f65270 */
[----:B---3--:R-:W-:Y:S01]  /*0870*/  LEA R6, P4, R13, UR12, 0x2 ;  /* 0x0000000c0d067c11 */ /* 0x008fe2000f8810ff */
[----:B--2---:R-:W-:-:S05]  /*0880*/  IMAD.WIDE.U32 R8, R3, 0x4, R8 ;  /* 0x0000000403087825 */ /* 0x004fca00078e0008 */
[----:B-1----:R-:W2:Y:S04]  /*0890*/  @P0 LDG.E R12, desc[UR10][R8.64] ;  /* 0x0000000a080c0981 */ /* 0x002ea8000c1e1900 */
[----:B------:R-:W3:Y:S01]  /*08a0*/  @P2 LDG.E R16, desc[UR10][R8.64+0x8] ;  /* 0x0000080a08102981 */ /* 0x000ee2000c1e1900 */
[----:B0-----:R-:W-:Y:S01]  /*08b0*/  @P0 IMAD.WIDE R10, R7, 0x4, R10 ;  /* 0x00000004070a0825 */ /* 0x001fe200078e020a */
[----:B------:R-:W-:Y:S02]  /*08c0*/  LEA.HI.X R7, R13, UR13, R14, 0x2, P4 ;  /* 0x0000000d0d077c11 */ /* 0x000fe4000a0f140e */
[----:B------:R-:W4:Y:S04]  /*08d0*/  @P3 LDG.E R18, desc[UR10][R8.64+0xc] ;  /* 0x00000c0a08123981 */ /* 0x000f28000c1e1900 */
[----:B------:R-:W2:Y:S04]  /*08e0*/  @P0 LDG.E R11, desc[UR10][R10.64] ;  /* 0x0000000a0a0b0981 */ /* 0x000ea8000c1e1900 */
[----:B------:R-:W5:Y:S04]  /*08f0*/  @P1 LDG.E R14, desc[UR10][R8.64+0x4] ;  /* 0x0000040a080e1981 */ /* 0x000f68000c1e1900 */
[----:B------:R-:W5:Y:S04]  /*0900*/  @P1 LDG.E R13, desc[UR10][R6.64+0x4] ;  /* 0x0000040a060d1981 */ /* 0x000f68000c1e1900 */
[----:B------:R-:W3:Y:S04]  /*0910*/  @P2 LDG.E R15, desc[UR10][R6.64+0x8] ;  /* 0x0000080a060f2981 */ /* 0x000ee8000c1e1900 */
[----:B------:R-:W4:Y:S01]  /*0920*/  @P3 LDG.E R17, desc[UR10][R6.64+0xc] ;  /* 0x00000c0a06113981 */ /* 0x000f22000c1e1900 */
[----:B------:R-:W-:Y:S01]  /*0930*/  IADD3 R3, PT, PT, R3, 0x4, RZ ;  /* 0x0000000403037810 */ /* 0x000fe20007ffe0ff */
[----:B--2---:R-:W-:-:S04]  /*0940*/  @P0 FFMA R0, R11, R12, R0 ;  /* 0x0000000c0b000223 */ /* 0x004fc80000000000 */
[----:B-----5:R-:W-:-:S04]  /*0950*/  @P1 FFMA R0, R13, R14, R0 ;  /* 0x0000000e0d001223 */ /* 0x020fc80000000000 */
[----:B---3--:R-:W-:-:S04]  /*0960*/  @P2 FFMA R0, R15, R16, R0 ;  /* 0x000000100f002223 */ /* 0x008fc80000000000 */
[----:B----4-:R-:W-:-:S07]  /*0970*/  @P3 FFMA R0, R17, R18, R0 ;  /* 0x0000001211003223 */ /* 0x010fce0000000000 */
.L_x_7:
[----:B------:R-:W-:Y:S04]  /*0980*/  BSSY.RECONVERGENT B0, `(.L_x_6) ;  /* 0x0000025000007945 */ /* 0x000fe80003800200 */
[----:B------:R-:W-:Y:S05]  /*0990*/  BRA.U !UP1, `(.L_x_8) ;  /* 0x00000001098c7547 */ /* 0x000fea000b800000 */
[----:B----4-:R-:W2:Y:S01]  /*09a0*/  LDC R6, c[0x0][0x390] ;  /* 0x0000e400ff067b82 */ /* 0x010ea20000000800 */
[----:B------:R-:W-:Y:S01]  /*09b0*/  UISETP.NE.AND UP0, UPT, UR9, 0x1, UPT ;  /* 0x000000010900788c */ /* 0x000fe2000bf05270 */
[----:B--2---:R-:W-:-:S08]  /*09c0*/  LOP3.LUT P0, RZ, R6, 0x1, RZ, 0xc0, !PT ;  /* 0x0000000106ff7812 */ /* 0x004fd0000780c0ff */
[----:B------:R-:W-:Y:S05]  /*09d0*/  BRA.U !UP0, `(.L_x_9) ;  /* 0x0000000108547547 */ /* 0x000fea000b800000 */
[----:B------:R-:W-:Y:S01]  /*09e0*/  VIADD R6, R3, 0x1 ;  /* 0x0000000103067836 */ /* 0x000fe20000000000 */
[----:B------:R-:W-:-:S04]  /*09f0*/  ISETP.NE.AND P1, PT, R5, R3, PT ;  /* 0x000000030500720c */ /* 0x000fc80003f25270 */
[----:B------:R-:W-:Y:S02]  /*0a00*/  ISETP.NE.AND P2, PT, R5, R6, PT ;  /* 0x000000060500720c */ /* 0x000fe40003f45270 */
[----:B------:R-:W2:Y:S07]  /*0a10*/  LDC.64 R6, c[0x0][0x398] ;  /* 0x0000e600ff067b82 */ /* 0x000eae0000000a00 */
[--C-:B------:R-:W-:Y:S01]  /*0a20*/  @P1 IMAD.IADD R15, R4, 0x1, R3.reuse ;  /* 0x00000001040f1824 */ /* 0x100fe200078e0203 */
[----:B0-----:R-:W0:Y:S03]  /*0a30*/  @P1 LDC.64 R10, c[0x0][0x380] ;  /* 0x0000e000ff0a1b82 */ /* 0x001e260000000a00 */
[----:B------:R-:W-:-:S02]  /*0a40*/  @P2 SHF.R.S32.HI R13, RZ, 0x1f, R3 ;  /* 0x0000001fff0d2819 */ /* 0x000fc40000011403 */
[----:B------:R-:W-:-:S03]  /*0a50*/  @P2 IADD3 R17, P3, PT, R4, R3, RZ ;  /* 0x0000000304112210 */ /* 0x000fc60007f7e0ff */
[----:B---3--:R-:W3:Y:S01]  /*0a60*/  @P2 LDC.64 R8, c[0x0][0x380] ;  /* 0x0000e000ff082b82 */ /* 0x008ee20000000a00 */
[----:B------:R-:W-:Y:S01]  /*0a70*/  @P2 LEA.HI.X.SX32 R12, R4, R13, 0x1, P3 ;  /* 0x0000000d040c2211 */ /* 0x000fe200018f0eff */
[----:B--2---:R-:W-:-:S05]  /*0a80*/  IMAD.WIDE.U32 R6, R3, 0x4, R6 ;  /* 0x0000000403067825 */ /* 0x004fca00078e0006 */
[----:B-1----:R-:W2:Y:S01]  /*0a90*/  @P1 LDG.E R13, desc[UR10][R6.64] ;  /* 0x0000000a060d1981 */ /* 0x002ea2000c1e1900 */
[----:B0-----:R-:W-:-:S06]  /*0aa0*/  @P1 IMAD.WIDE R10, R15, 0x4, R10 ;  /* 0x000000040f0a1825 */ /* 0x001fcc00078e020a */
[----:B------:R-:W2:Y:S01]  /*0ab0*/  @P1 LDG.E R11, desc[UR10][R10.64] ;  /* 0x0000000a0a0b1981 */ /* 0x000ea2000c1e1900 */
[----:B---3--:R-:W-:-:S04]  /*0ac0*/  @P2 LEA R8, P3, R17, R8, 0x2 ;  /* 0x0000000811082211 */ /* 0x008fc800078610ff */
[----:B------:R-:W-:Y:S02]  /*0ad0*/  @P2 LEA.HI.X R9, R17, R9, R12, 0x2, P3 ;  /* 0x0000000911092211 */ /* 0x000fe400018f140c */
[----:B------:R-:W3:Y:S04]  /*0ae0*/  @P2 LDG.E R12, desc[UR10][R6.64+0x4] ;  /* 0x0000040a060c2981 */ /* 0x000ee8000c1e1900 */
[----:B------:R-:W3:Y:S01]  /*0af0*/  @P2 LDG.E R9, desc[UR10][R8.64+0x4] ;  /* 0x0000040a08092981 */ /* 0x000ee2000c1e1900 */
[----:B------:R-:W-:Y:S01]  /*0b00*/  IADD3 R3, PT, PT, R3, 0x2, RZ ;  /* 0x0000000203037810 */ /* 0x000fe20007ffe0ff */
[----:B--2---:R-:W-:-:S04]  /*0b10*/  @P1 FFMA R0, R11, R13, R0 ;  /* 0x0000000d0b001223 */ /* 0x004fc80000000000 */
[----:B---3--:R-:W-:-:S07]  /*0b20*/  @P2 FFMA R0, R9, R12, R0 ;  /* 0x0000000c09002223 */ /* 0x008fce0000000000 */
.L_x_9:
[----:B------:R-:W-:-:S13]  /*0b30*/  ISETP.EQ.OR P0, PT, R5, R3, !P0 ;  /* 0x000000030500720c */ /* 0x000fda0004702670 */
[----:B------:R-:W-:Y:S05]  /*0b40*/  @P0 BRA `(.L_x_8) ;  /* 0x0000000000200947 */ /* 0x000fea0003800000 */
[----:B------:R-:W2:Y:S01]  /*0b50*/  LDC.64 R6, c[0x0][0x380] ;  /* 0x0000e000ff067b82 */ /* 0x000ea20000000a00 */
[----:B0-----:R-:W-:-:S07]  /*0b60*/  IMAD.IADD R11, R4, 0x1, R3 ;  /* 0x00000001040b7824 */ /* 0x001fce00078e0203 */
[----:B---3--:R-:W0:Y:S01]  /*0b70*/  LDC.64 R8, c[0x0][0x398] ;  /* 0x0000e600ff087b82 */ /* 0x008e220000000a00 */
[----:B--2---:R-:W-:-:S06]  /*0b80*/  IMAD.WIDE R6, R11, 0x4, R6 ;  /* 0x000000040b067825 */ /* 0x004fcc00078e0206 */
[----:B-1----:R-:W2:Y:S01]  /*0b90*/  LDG.E R7, desc[UR10][R6.64] ;  /* 0x0000000a06077981 */ /* 0x002ea2000c1e1900 */
[----:B0-----:R-:W-:-:S06]  /*0ba0*/  IMAD.WIDE.U32 R8, R3, 0x4, R8 ;  /* 0x0000000403087825 */ /* 0x001fcc00078e0008 */
[----:B------:R-:W2:Y:S02]  /*0bb0*/  LDG.E R8, desc[UR10][R8.64] ;  /* 0x0000000a08087981 */ /* 0x000ea4000c1e1900 */
[----:B--2---:R-:W-:-:S07]  /*0bc0*/  FFMA R0, R7, R8, R0 ;  /* 0x0000000807007223 */ /* 0x004fce0000000000 */
.L_x_8:
[----:B-1----:R-:W-:Y:S05]  /*0bd0*/  BSYNC.RECONVERGENT B0 ;  /* 0x0000000000007941 */ /* 0x002fea0003800200 */
.L_x_6:
[----:B---3--:R-:W2:Y:S01]  /*0be0*/  LDC.64 R8, c[0x0][0x380] ;  /* 0x0000e000ff087b82 */ /* 0x008ea20000000a00 */
[----:B------:R-:W-:-:S07]  /*0bf0*/  IMAD.IADD R3, R4, 0x1, R5 ;  /* 0x0000000104037824 */ /* 0x000fce00078e0205 */
[----:B----4-:R-:W3:Y:S01]  /*0c00*/  LDC.64 R6, c[0x0][0x388] ;  /* 0x0000e200ff067b82 */ /* 0x010ee20000000a00 */
[----:B--2---:R-:W-:-:S06]  /*0c10*/  IMAD.WIDE R8, R3, 0x4, R8 ;  /* 0x0000000403087825 */ /* 0x004fcc00078e0208 */
[----:B-1----:R-:W2:Y:S01]  /*0c20*/  LDG.E R9, desc[UR10][R8.64] ;  /* 0x0000000a08097981 */ /* 0x002ea2000c1e1900 */
[----:B---3--:R-:W-:-:S06]  /*0c30*/  IMAD.WIDE R6, R5, 0x4, R6 ;  /* 0x0000000405067825 */ /* 0x008fcc00078e0206 */
[----:B------:R-:W3:Y:S01]  /*0c40*/  LDG.E R7, desc[UR10][R6.64] ;  /* 0x0000000a06077981 */ /* 0x000ee2000c1e1900 */
[----:B------:R-:W-:Y:S01]  /*0c50*/  BSSY.RECONVERGENT B0, `(.L_x_10) ;  /* 0x000000d000007945 */ /* 0x000fe20003800200 */
[----:B--2---:R-:W1:Y:S01]  /*0c60*/  MUFU.RCP R3, R9 ;  /* 0x0000000900037308 */ /* 0x004e620000001000 */
[----:B---3--:R-:W-:-:S07]  /*0c70*/  FADD R0, R7, -R0 ;  /* 0x8000000007007221 */ /* 0x008fce0000000000 */
[----:B------:R-:W2:Y:S01]  /*0c80*/  FCHK P0, R0, R9 ;  /* 0x0000000900007302 */ /* 0x000ea20000000000 */
[----:B-1----:R-:W-:-:S04]  /*0c90*/  FFMA R4, -R9, R3, 1 ;  /* 0x3f80000009047423 */ /* 0x002fc80000000103 */
[----:B------:R-:W-:-:S04]  /*0ca0*/  FFMA R3, R3, R4, R3 ;  /* 0x0000000403037223 */ /* 0x000fc80000000003 */
[----:B------:R-:W-:-:S04]  /*0cb0*/  FFMA R4, R0, R3, RZ ;  /* 0x0000000300047223 */ /* 0x000fc800000000ff */
[----:B0-----:R-:W-:-:S04]  /*0cc0*/  FFMA R10, -R9, R4, R0 ;  /* 0x00000004090a7223 */ /* 0x001fc80000000100 */
[----:B------:R-:W-:Y:S01]  /*0cd0*/  FFMA R3, R3, R10, R4 ;  /* 0x0000000a03037223 */ /* 0x000fe20000000004 */
[----:B--2---:R-:W-:Y:S06]  /*0ce0*/  @!P0 BRA `(.L_x_11) ;  /* 0x00000000000c8947 */ /* 0x004fec0003800000 */
[----:B------:R-:W-:Y:S02]  /*0cf0*/  MOV R3, R9 ;  /* 0x0000000900037202 */ /* 0x000fe40000000f00 */
[----:B------:R-:W-:-:S07]  /*0d00*/  MOV R4, 0xd20 ;  /* 0x00000d2000047802 */ /* 0x000fce0000000f00 */
[----:B------:R-:W-:Y:S05]  /*0d10*/  CALL.REL.NOINC `($__internal_0_$__cuda_sm3x_div_rn_noftz_f32_slowpath) ;  /* 0x0000000000247944 */ /* 0x000fea0003c00000 */
.L_x_11:
[----:B------:R-:W-:Y:S05]  /*0d20*/  BSYNC.RECONVERGENT B0 ;  /* 0x0000000000007941 */ /* 0x000fea0003800200 */
.L_x_10:
[----:B------:R-:W0:Y:S01]  /*0d30*/  LDC.64 R6, c[0x0][0x3a0] ;  /* 0x0000e800ff067b82 */ /* 0x000e220000000a00 */
[----:B------:R-:W1:Y:S01]  /*0d40*/  LDCU UR12, c[0x0][0x390] ;  /* 0x00007200ff0c77ac */ /* 0x000e620008000800 */
[----:B0-----:R-:W-:-:S04]  /*0d50*/  IMAD.WIDE R6, R5, 0x4, R6 ;  /* 0x0000000405067825 */ /* 0x001fc800078e0206 */
[----:B------:R-:W-:Y:S01]  /*0d60*/  IMAD.IADD R5, R2, 0x1, R5 ;  /* 0x0000000102057824 */ /* 0x000fe200078e0205 */
[----:B------:R2:W-:Y:S04]  /*0d70*/  STG.E desc[UR10][R6.64], R3 ;  /* 0x0000000306007986 */ /* 0x0005e8000c10190a */
[----:B-1----:R-:W-:-:S13]  /*0d80*/  ISETP.GE.AND P0, PT, R5, UR12, PT ;  /* 0x0000000c05007c0c */ /* 0x002fda000bf06270 */
[----:B--2---:R-:W-:Y:S05]  /*0d90*/  @!P0 BRA `(.L_x_12) ;  /* 0xfffffff4005c8947 */ /* 0x004fea000383ffff */
[----:B------:R-:W-:Y:S05]  /*0da0*/  EXIT ;  /* 0x000000000000794d */ /* 0x000fea0003800000 */
        .weak           $__internal_0_$__cuda_sm3x_div_rn_noftz_f32_slowpath
        .type           $__internal_0_$__cuda_sm3x_div_rn_noftz_f32_slowpath,@function
        .size           $__internal_0_$__cuda_sm3x_div_rn_noftz_f32_slowpath,(.L_x_25 - $__internal_0_$__cuda_sm3x_div_rn_noftz_f32_slowpath)
$__internal_0_$__cuda_sm3x_div_rn_noftz_f32_slowpath:
[----:B------:R-:W-:Y:S01]  /*0db0*/  SHF.R.U32.HI R14, RZ, 0x17, R3 ;  /* 0x00000017ff0e7819 */ /* 0x000fe20000011603 */
[----:B------:R-:W-:Y:S01]  /*0dc0*/  BSSY.RECONVERGENT B1, `(.L_x_13) ;  /* 0x0000062000017945 */ /* 0x000fe20003800200 */
[----:B------:R-:W-:Y:S02]  /*0dd0*/  SHF.R.U32.HI R12, RZ, 0x17, R0 ;  /* 0x00000017ff0c7819 */ /* 0x000fe40000011600 */
[----:B------:R-:W-:Y:S02]  /*0de0*/  LOP3.LUT R14, R14, 0xff, RZ, 0xc0, !PT ;  /* 0x000000ff0e0e7812 */ /* 0x000fe400078ec0ff */
[----:B------:R-:W-:-:S03]  /*0df0*/  LOP3.LUT R15, R12, 0xff, RZ, 0xc0, !PT ;  /* 0x000000ff0c0f7812 */ /* 0x000fc600078ec0ff */
[----:B------:R-:W-:Y:S01]  /*0e00*/  VIADD R17, R14, 0xffffffff ;  /* 0xffffffff0e117836 */ /* 0x000fe20000000000 */
[----:B------:R-:W-:-:S04]  /*0e10*/  IADD3 R16, PT, PT, R15, -0x1, RZ ;  /* 0xffffffff0f107810 */ /* 0x000fc80007ffe0ff */
[----:B------:R-:W-:-:S04]  /*0e20*/  ISETP.GT.U32.AND P0, PT, R17, 0xfd, PT ;  /* 0x000000fd1100780c */ /* 0x000fc80003f04070 */
[----:B------:R-:W-:-:S13]  /*0e30*/  ISETP.GT.U32.OR P0, PT, R16, 0xfd, P0 ;  /* 0x000000fd1000780c */ /* 0x000fda0000704470 */
[----:B------:R-:W-:Y:S01]  /*0e40*/  @!P0 IMAD.MOV.U32 R12, RZ, RZ, RZ ;  /* 0x000000ffff0c8224 */ /* 0x000fe200078e00ff */
[----:B------:R-:W-:Y:S06]  /*0e50*/  @!P0 BRA `(.L_x_14) ;  /* 0x00000000005c8947 */ /* 0x000fec0003800000 */
[----:B------:R-:W-:Y:S02]  /*0e60*/  FSETP.GTU.FTZ.AND P0, PT, |R0|, +INF , PT ;  /* 0x7f8000000000780b */ /* 0x000fe40003f1c200 */
[----:B------:R-:W-:-:S04]  /*0e70*/  FSETP.GTU.FTZ.AND P1, PT, |R3|, +INF , PT ;  /* 0x7f8000000300780b */ /* 0x000fc80003f3c200 */
[----:B------:R-:W-:-:S13]  /*0e80*/  PLOP3.LUT P0, PT, P0, P1, PT, 0xf8, 0x8f ;  /* 0x00000000008f781c */ /* 0x000fda0000703f70 */
[----:B------:R-:W-:Y:S05]  /*0e90*/  @P0 BRA `(.L_x_15) ;  /* 0x00000004004c0947 */ /* 0x000fea0003800000 */
[----:B------:R-:W-:-:S13]  /*0ea0*/  LOP3.LUT P0, RZ, R3, 0x7fffffff, R0, 0xc8, !PT ;  /* 0x7fffffff03ff7812 */ /* 0x000fda000780c800 */
[----:B------:R-:W-:Y:S05]  /*0eb0*/  @!P0 BRA `(.L_x_16) ;  /* 0x00000004003c8947 */ /* 0x000fea0003800000 */
[C---:B------:R-:W-:Y:S02]  /*0ec0*/  FSETP.NEU.FTZ.AND P0, PT, |R0|.reuse, +INF , PT ;  /* 0x7f8000000000780b */ /* 0x040fe40003f1d200 */
[----:B------:R-:W-:Y:S02]  /*0ed0*/  FSETP.NEU.FTZ.AND P3, PT, |R3|, +INF , PT ;  /* 0x7f8000000300780b */ /* 0x000fe40003f7d200 */
[----:B------:R-:W-:-:S11]  /*0ee0*/  FSETP.NEU.FTZ.AND P1, PT, |R0|, +INF , PT ;  /* 0x7f8000000000780b */ /* 0x000fd60003f3d200 */
[----:B------:R-:W-:Y:S05]  /*0ef0*/  @!P3 BRA !P0, `(.L_x_16) ;  /* 0x00000004002cb947 */ /* 0x000fea0004000000 */
[----:B------:R-:W-:-:S04]  /*0f00*/  LOP3.LUT P0, RZ, R0, 0x7fffffff, RZ, 0xc0, !PT ;  /* 0x7fffffff00ff7812 */ /* 0x000fc8000780c0ff */
[----:B------:R-:W-:-:S13]  /*0f10*/  PLOP3.LUT P0, PT, P3, P0, PT, 0x2f, 0xf2 ;  /* 0x0000000000f2781c */ /* 0x000fda0001f00577 */
[----:B------:R-:W-:Y:S05]  /*0f20*/  @P0 BRA `(.L_x_17) ;  /* 0x0000000400180947 */ /* 0x000fea0003800000 */
[----:B------:R-:W-:-:S04]  /*0f30*/  LOP3.LUT P0, RZ, R3, 0x7fffffff, RZ, 0xc0, !PT ;  /* 0x7fffffff03ff7812 */ /* 0x000fc8000780c0ff */
[----:B------:R-:W-:-:S13]  /*0f40*/  PLOP3.LUT P0, PT, P1, P0, PT, 0x2f, 0xf2 ;  /* 0x0000000000f2781c */ /* 0x000fda0000f00577 */
[----:B------:R-:W-:Y:S05]  /*0f50*/  @P0 BRA `(.L_x_18) ;  /* 0x0000000400000947 */ /* 0x000fea0003800000 */
[----:B------:R-:W-:Y:S02]  /*0f60*/  ISETP.GE.AND P0, PT, R16, RZ, PT ;  /* 0x000000ff1000720c */ /* 0x000fe40003f06270 */
[----:B------:R-:W-:-:S11]  /*0f70*/  ISETP.GE.AND P1, PT, R17, RZ, PT ;  /* 0x000000ff1100720c */ /* 0x000fd60003f26270 */
[----:B------:R-:W-:Y:S01]  /*0f80*/  @P0 IMAD.MOV.U32 R12, RZ, RZ, RZ ;  /* 0x000000ffff0c0224 */ /* 0x000fe200078e00ff */
[----:B------:R-:W-:Y:S01]  /*0f90*/  @!P0 MOV R12, 0xffffffc0 ;  /* 0xffffffc0000c8802 */ /* 0x000fe20000000f00 */
[----:B------:R-:W-:Y:S01]  /*0fa0*/  @!P0 FFMA R0, R0, 1.84467440737095516160e+19, RZ ;  /* 0x5f80000000008823 */ /* 0x000fe200000000ff */
[----:B------:R-:W-:-:S03]  /*0fb0*/  @!P1 FFMA R3, R3, 1.84467440737095516160e+19, RZ ;  /* 0x5f80000003039823 */ /* 0x000fc600000000ff */
[----:B------:R-:W-:-:S07]  /*0fc0*/  @!P1 VIADD R12, R12, 0x40 ;  /* 0x000000400c0c9836 */ /* 0x000fce0000000000 */
.L_x_14:
[----:B------:R-:W-:Y:S01]  /*0fd0*/  LEA R16, R14, 0xc0800000, 0x17 ;  /* 0xc08000000e107811 */ /* 0x000fe200078eb8ff */
[----:B------:R-:W-:Y:S01]  /*0fe0*/  BSSY.RECONVERGENT B2, `(.L_x_19) ;  /* 0x0000036000027945 */ /* 0x000fe20003800200 */
[----:B------:R-:W-:-:S03]  /*0ff0*/  IADD3 R15, PT, PT, R15, -0x7f, RZ ;  /* 0xffffff810f0f7810 */ /* 0x000fc60007ffe0ff */
[----:B------:R-:W-:Y:S02]  /*1000*/  IMAD.IADD R16, R3, 0x1, -R16 ;  /* 0x0000000103107824 */ /* 0x000fe400078e0a10 */
[C---:B------:R-:W-:Y:S01]  /*1010*/  IMAD R0, R15.reuse, -0x800000, R0 ;  /* 0xff8000000f007824 */ /* 0x040fe200078e0200 */
[----:B------:R-:W-:Y:S01]  /*1020*/  IADD3 R15, PT, PT, R15, 0x7f, -R14 ;  /* 0x0000007f0f0f7810 */ /* 0x000fe20007ffe80e */
[----:B------:R-:W0:Y:S01]  /*1030*/  MUFU.RCP R3, R16 ;  /* 0x0000001000037308 */ /* 0x000e220000001000 */
[----:B------:R-:W-:-:S03]  /*1040*/  FADD.FTZ R17, -R16, -RZ ;  /* 0x800000ff10117221 */ /* 0x000fc60000010100 */
[----:B------:R-:W-:Y:S02]  /*1050*/  IMAD.IADD R15, R15, 0x1, R12 ;  /* 0x000000010f0f7824 */ /* 0x000fe400078e020c */
[----:B0-----:R-:W-:-:S04]  /*1060*/  FFMA R18, R3, R17, 1 ;  /* 0x3f80000003127423 */ /* 0x001fc80000000011 */
[----:B------:R-:W-:-:S04]  /*1070*/  FFMA R3, R3, R18, R3 ;  /* 0x0000001203037223 */ /* 0x000fc80000000003 */
[----:B------:R-:W-:-:S04]  /*1080*/  FFMA R18, R0, R3, RZ ;  /* 0x0000000300127223 */ /* 0x000fc800000000ff */
[----:B------:R-:W-:-:S04]  /*1090*/  FFMA R19, R17, R18, R0 ;  /* 0x0000001211137223 */ /* 0x000fc80000000000 */
[----:B------:R-:W-:-:S04]  /*10a0*/  FFMA R18, R3, R19, R18 ;  /* 0x0000001303127223 */ /* 0x000fc80000000012 */
[----:B------:R-:W-:-:S04]  /*10b0*/  FFMA R17, R17, R18, R0 ;  /* 0x0000001211117223 */ /* 0x000fc80000000000 */
[----:B------:R-:W-:-:S05]  /*10c0*/  FFMA R0, R3, R17, R18 ;  /* 0x0000001103007223 */ /* 0x000fca0000000012 */
[----:B------:R-:W-:-:S04]  /*10d0*/  SHF.R.U32.HI R14, RZ, 0x17, R0 ;  /* 0x00000017ff0e7819 */ /* 0x000fc80000011600 */
[----:B------:R-:W-:-:S05]  /*10e0*/  LOP3.LUT R14, R14, 0xff, RZ, 0xc0, !PT ;  /* 0x000000ff0e0e7812 */ /* 0x000fca00078ec0ff */
[----:B------:R-:W-:-:S05]  /*10f0*/  IMAD.IADD R16, R14, 0x1, R15 ;  /* 0x000000010e107824 */ /* 0x000fca00078e020f */
[----:B------:R-:W-:-:S04]  /*1100*/  IADD3 R12, PT, PT, R16, -0x1, RZ ;  /* 0xffffffff100c7810 */ /* 0x000fc80007ffe0ff */
[----:B------:R-:W-:-:S13]  /*1110*/  ISETP.GE.U32.AND P0, PT, R12, 0xfe, PT ;  /* 0x000000fe0c00780c */ /* 0x000fda0003f06070 */
[----:B------:R-:W-:Y:S05]  /*1120*/  @!P0 BRA `(.L_x_20) ;  /* 0x0000000000808947 */ /* 0x000fea0003800000 */
[----:B------:R-:W-:-:S13]  /*1130*/  ISETP.GT.AND P0, PT, R16, 0xfe, PT ;  /* 0x000000fe1000780c */ /* 0x000fda0003f04270 */
[----:B------:R-:W-:Y:S05]  /*1140*/  @P0 BRA `(.L_x_21) ;  /* 0x00000000006c0947 */ /* 0x000fea0003800000 */
[----:B------:R-:W-:-:S13]  /*1150*/  ISETP.GE.AND P0, PT, R16, 0x1, PT ;  /* 0x000000011000780c */ /* 0x000fda0003f06270 */
[----:B------:R-:W-:Y:S05]  /*1160*/  @P0 BRA `(.L_x_22) ;  /* 0x0000000000740947 */ /* 0x000fea0003800000 */
[----:B------:R-:W-:Y:S02]  /*1170*/  ISETP.GE.AND P0, PT, R16, -0x18, PT ;  /* 0xffffffe81000780c */ /* 0x000fe40003f06270 */
[----:B------:R-:W-:-:S11]  /*1180*/  LOP3.LUT R0, R0, 0x80000000, RZ, 0xc0, !PT ;  /* 0x8000000000007812 */ /* 0x000fd600078ec0ff */
[----:B------:R-:W-:Y:S05]  /*1190*/  @!P0 BRA `(.L_x_22) ;  /* 0x0000000000688947 */ /* 0x000fea0003800000 */
[CC--:B------:R-:W-:Y:S01]  /*11a0*/  FFMA.RZ R12, R3.reuse, R17.reuse, R18 ;  /* 0x00000011030c7223 */ /* 0x0c0fe2000000c012 */
[C---:B------:R-:W-:Y:S01]  /*11b0*/  VIADD R15, R16.reuse, 0x20 ;  /* 0x00000020100f7836 */ /* 0x040fe20000000000 */
[C---:B------:R-:W-:Y:S02]  /*11c0*/  ISETP.NE.AND P3, PT, R16.reuse, RZ, PT ;  /* 0x000000ff1000720c */ /* 0x040fe40003f65270 */
[----:B------:R-:W-:Y:S01]  /*11d0*/  ISETP.NE.AND P1, PT, R16, RZ, PT ;  /* 0x000000ff1000720c */ /* 0x000fe20003f25270 */
[----:B------:R-:W-:Y:S01]  /*11e0*/  IMAD.MOV R16, RZ, RZ, -R16 ;  /* 0x000000ffff107224 */ /* 0x000fe200078e0a10 */
[----:B------:R-:W-:Y:S01]  /*11f0*/  LOP3.LUT R14, R12, 0x7fffff, RZ, 0xc0, !PT ;  /* 0x007fffff0c0e7812 */ /* 0x000fe200078ec0ff */
[CCC-:B------:R-:W-:Y:S01]  /*1200*/  FFMA.RP R12, R3.reuse, R17.reuse, R18.reuse ;  /* 0x00000011030c7223 */ /* 0x1c0fe20000008012 */
[----:B------:R-:W-:Y:S02]  /*1210*/  FFMA.RM R3, R3, R17, R18 ;  /* 0x0000001103037223 */ /* 0x000fe40000004012 */
[----:B------:R-:W-:-:S03]  /*1220*/  LOP3.LUT R14, R14, 0x800000, RZ, 0xfc, !PT ;  /* 0x008000000e0e7812 */ /* 0x000fc600078efcff */
[----:B------:R-:W-:Y:S02]  /*1230*/  FSETP.NEU.FTZ.AND P0, PT, R12, R3, PT ;  /* 0x000000030c00720b */ /* 0x000fe40003f1d000 */
[----:B------:R-:W-:Y:S02]  /*1240*/  SHF.L.U32 R15, R14, R15, RZ ;  /* 0x0000000f0e0f7219 */ /* 0x000fe400000006ff */
[----:B------:R-:W-:Y:S02]  /*1250*/  SEL R3, R16, RZ, P3 ;  /* 0x000000ff10037207 */ /* 0x000fe40001800000 */
[----:B------:R-:W-:Y:S02]  /*1260*/  ISETP.NE.AND P1, PT, R15, RZ, P1 ;  /* 0x000000ff0f00720c */ /* 0x000fe40000f25270 */
[----:B------:R-:W-:Y:S02]  /*1270*/  SHF.R.U32.HI R3, RZ, R3, R14 ;  /* 0x00000003ff037219 */ /* 0x000fe4000001160e */
[----:B------:R-:W-:-:S02]  /*1280*/  PLOP3.LUT P0, PT, P0, P1, PT, 0xf8, 0x8f ;  /* 0x00000000008f781c */ /* 0x000fc40000703f70 */
[----:B------:R-:W-:Y:S02]  /*1290*/  SHF.R.U32.HI R15, RZ, 0x1, R3 ;  /* 0x00000001ff0f7819 */ /* 0x000fe40000011603 */
[----:B------:R-:W-:-:S04]  /*12a0*/  SEL R12, RZ, 0x1, !P0 ;  /* 0x00000001ff0c7807 */ /* 0x000fc80004000000 */
[----:B------:R-:W-:-:S04]  /*12b0*/  LOP3.LUT R12, R12, 0x1, R15, 0xf8, !PT ;  /* 0x000000010c0c7812 */ /* 0x000fc800078ef80f */
[----:B------:R-:W-:-:S04]  /*12c0*/  LOP3.LUT R12, R12, R3, RZ, 0xc0, !PT ;  /* 0x000000030c0c7212 */ /* 0x000fc800078ec0ff */
[----:B------:R-:W-:-:S04]  /*12d0*/  IADD3 R15, PT, PT, R15, R12, RZ ;  /* 0x0000000c0f0f7210 */ /* 0x000fc80007ffe0ff */
[----:B------:R-:W-:Y:S01]  /*12e0*/  LOP3.LUT R0, R15, R0, RZ, 0xfc, !PT ;  /* 0x000000000f007212 */ /* 0x000fe200078efcff */
[----:B------:R-:W-:Y:S06]  /*12f0*/  BRA `(.L_x_22) ;  /* 0x0000000000107947 */ /* 0x000fec0003800000 */
.L_x_21:
[----:B------:R-:W-:-:S04]  /*1300*/  LOP3.LUT R0, R0, 0x80000000, RZ, 0xc0, !PT ;  /* 0x8000000000007812 */ /* 0x000fc800078ec0ff */
[----:B------:R-:W-:Y:S01]  /*1310*/  LOP3.LUT R0, R0, 0x7f800000, RZ, 0xfc, !PT ;  /* 0x7f80000000007812 */ /* 0x000fe200078efcff */
[----:B------:R-:W-:Y:S06]  /*1320*/  BRA `(.L_x_22) ;  /* 0x0000000000047947 */ /* 0x000fec0003800000 */
.L_x_20:
[----:B------:R-:W-:-:S07]  /*1330*/  IMAD R0, R15, 0x800000, R0 ;  /* 0x008000000f007824 */ /* 0x000fce00078e0200 */
.L_x_22:
[----:B------:R-:W-:Y:S05]  /*1340*/  BSYNC.RECONVERGENT B2 ;  /* 0x0000000000027941 */ /* 0x000fea0003800200 */
.L_x_19:
[----:B------:R-:W-:Y:S05]  /*1350*/  BRA `(.L_x_23) ;  /* 0x0000000000207947 */ /* 0x000fea0003800000 */
.L_x_18:
[----:B------:R-:W-:-:S04]  /*1360*/  LOP3.LUT R0, R3, 0x80000000, R0, 0x48, !PT ;  /* 0x8000000003007812 */ /* 0x000fc800078e4800 */
[----:B------:R-:W-:Y:S01]  /*1370*/  LOP3.LUT R0, R0, 0x7f800000, RZ, 0xfc, !PT ;  /* 0x7f80000000007812 */ /* 0x000fe200078efcff */
[----:B------:R-:W-:Y:S06]  /*1380*/  BRA `(.L_x_23) ;  /* 0x0000000000147947 */ /* 0x000fec0003800000 */
.L_x_17:
[----:B------:R-:W-:Y:S01]  /*1390*/  LOP3.LUT R0, R3, 0x80000000, R0, 0x48, !PT ;  /* 0x8000000003007812 */ /* 0x000fe200078e4800 */
[----:B------:R-:W-:Y:S06]  /*13a0*/  BRA `(.L_x_23) ;  /* 0x00000000000c7947 */ /* 0x000fec0003800000 */
.L_x_16:
[----:B------:R-:W0:Y:S01]  /*13b0*/  MUFU.RSQ R0, -QNAN ;  /* 0xffc0000000007908 */ /* 0x000e220000001400 */
[----:B------:R-:W-:Y:S05]  /*13c0*/  BRA `(.L_x_23) ;  /* 0x0000000000047947 */ /* 0x000fea0003800000 */
.L_x_15:
[----:B------:R-:W-:-:S07]  /*13d0*/  FADD.FTZ R0, R0, R3 ;  /* 0x0000000300007221 */ /* 0x000fce0000010000 */
.L_x_23:
[----:B------:R-:W-:Y:S05]  /*13e0*/  BSYNC.RECONVERGENT B1 ;  /* 0x0000000000017941 */ /* 0x000fea0003800200 */
.L_x_13:
[----:B------:R-:W-:Y:S01]  /*13f0*/  MOV R14, R4 ;  /* 0x00000004000e7202 */ /* 0x000fe20000000f00 */
[----:B------:R-:W-:Y:S02]  /*1400*/  IMAD.MOV.U32 R15, RZ, RZ, 0x0 ;  /* 0x00000000ff0f7424 */ /* 0x000fe400078e00ff */
[----:B0-----:R-:W-:Y:S02]  /*1410*/  IMAD.MOV.U32 R3, RZ, RZ, R0 ;  /* 0x000000ffff037224 */ /* 0x001fe400078e0000 */
[----:B------:R-:W-:Y:S05]  /*1420*/  RET.REL.NODEC R14 `(_Z5iloopPfS_iS_S_) ;  /* 0xffffffe80ef47950 */ /* 0x000fea0003c3ffff */
.L_x_24:
[----:B------:R-:W-:-:S00]  /*1430*/  BRA `(.L_x_24) ;  /* 0xfffffffc00fc7947 */ /* 0x000fc0000383ffff */
[----:B------:R-:W-:-:S00]  /*1440*/  NOP ;  /* 0x0000000000007918 */ /* 0x000fc00000000000 */
        /* <DEDUP_REMOVED lines=11> */
.L_x_25:


//--------------------- .nv.shared.reserved.0     --------------------------
	.section	.nv.shared.reserved.0,"aw",@nobits
	.weak		__nv_reservedSMEM_offset_0_alias
	.size		__nv_reservedSMEM_offset_0_alias, 0, 64
	.other		__nv_reservedSMEM_offset_0_alias,@"STO_CUDA_RESERVED_SHARED STV_DEFAULT"
__nv_reservedSMEM_offset_0_alias:
	.zero		0
	.zero		64


//--------------------- .nv.constant0._Z5iloopPfS_iS_S_ --------------------------
	.section	.nv.constant0._Z5iloopPfS_iS_S_,"a",@progbits
	.sectionflags	@""
	.align	4
.nv.constant0._Z5iloopPfS_iS_S_:
	.zero		936


//--------------------- SYMBOLS --------------------------

	.type		.nv.reservedSmem.offset0,@object
	.size		.nv.reservedSmem.offset0,0x4
